//
// Generated by NVIDIA NVVM Compiler
//
// Compiler Build ID: CL-36424714
// Cuda compilation tools, release 13.0, V13.0.88
// Based on NVVM 20.0.0
//

.version 9.0
.target sm_100
.address_size 64

	// .globl	_Z15FragmentProgramiiPhS_

.visible .entry _Z15FragmentProgramiiPhS_(
	.param .u32 _Z15FragmentProgramiiPhS__param_0,
	.param .u32 _Z15FragmentProgramiiPhS__param_1,
	.param .u64 .ptr .align 1 _Z15FragmentProgramiiPhS__param_2,
	.param .u64 .ptr .align 1 _Z15FragmentProgramiiPhS__param_3
)
{
	.reg .pred 	%p<11>;
	.reg .b16 	%rs<11>;
	.reg .b32 	%r<23>;
	.reg .b64 	%rd<25>;

	ld.param.u32 	%r12, [_Z15FragmentProgramiiPhS__param_0];
	ld.param.u32 	%r13, [_Z15FragmentProgramiiPhS__param_1];
	ld.param.u64 	%rd15, [_Z15FragmentProgramiiPhS__param_2];
	ld.param.u64 	%rd16, [_Z15FragmentProgramiiPhS__param_3];
	cvta.to.global.u64 	%rd1, %rd16;
	cvta.to.global.u64 	%rd2, %rd15;
	mov.u32 	%r22, %tid.x;
	mul.lo.s32 	%r2, %r13, %r12;
	setp.ge.s32 	%p1, %r22, %r2;
	@%p1 bra 	$L__BB0_17;
	not.b32 	%r14, %r22;
	add.s32 	%r3, %r2, %r14;
	mul.hi.u32 	%r15, %r3, -1431655765;
	shr.u32 	%r16, %r15, 8;
	add.s32 	%r4, %r16, 1;
	and.b32  	%r17, %r16, 3;
	setp.eq.s32 	%p2, %r17, 3;
	@%p2 bra 	$L__BB0_6;
	and.b32  	%r18, %r4, 3;
	mul.wide.u32 	%rd17, %r22, 3;
	add.s64 	%rd18, %rd17, %rd1;
	add.s64 	%rd22, %rd18, 1;
	add.s64 	%rd21, %rd2, %rd17;
	neg.s32 	%r20, %r18;
	mad.lo.s32 	%r22, %r18, 384, %r22;
$L__BB0_3:
	.pragma "nounroll";
	ld.global.u8 	%rs1, [%rd21];
	setp.gt.u16 	%p3, %rs1, 199;
	@%p3 bra 	$L__BB0_5;
	mov.b16 	%rs2, 0;
	st.global.u8 	[%rd22+-1], %rs2;
	st.global.u8 	[%rd22], %rs2;
	st.global.u8 	[%rd22+1], %rs2;
$L__BB0_5:
	add.s64 	%rd22, %rd22, 1152;
	add.s64 	%rd21, %rd21, 1152;
	add.s32 	%r20, %r20, 1;
	setp.ne.s32 	%p4, %r20, 0;
	@%p4 bra 	$L__BB0_3;
$L__BB0_6:
	setp.lt.u32 	%p5, %r3, 1152;
	@%p5 bra 	$L__BB0_17;
	mul.lo.s32 	%r19, %r22, 3;
	cvt.u64.u32 	%rd19, %r19;
	add.s64 	%rd20, %rd19, 2304;
	add.s64 	%rd24, %rd2, %rd20;
	add.s64 	%rd23, %rd1, %rd20;
$L__BB0_8:
	ld.global.u8 	%rs3, [%rd24+-2304];
	setp.gt.u16 	%p6, %rs3, 199;
	@%p6 bra 	$L__BB0_10;
	mov.b16 	%rs4, 0;
	st.global.u8 	[%rd23+-2304], %rs4;
	st.global.u8 	[%rd23+-2303], %rs4;
	st.global.u8 	[%rd23+-2302], %rs4;
$L__BB0_10:
	ld.global.u8 	%rs5, [%rd24+-1152];
	setp.gt.u16 	%p7, %rs5, 199;
	@%p7 bra 	$L__BB0_12;
	mov.b16 	%rs6, 0;
	st.global.u8 	[%rd23+-1152], %rs6;
	st.global.u8 	[%rd23+-1151], %rs6;
	st.global.u8 	[%rd23+-1150], %rs6;
$L__BB0_12:
	ld.global.u8 	%rs7, [%rd24];
	setp.gt.u16 	%p8, %rs7, 199;
	@%p8 bra 	$L__BB0_14;
	mov.b16 	%rs8, 0;
	st.global.u8 	[%rd23], %rs8;
	st.global.u8 	[%rd23+1], %rs8;
	st.global.u8 	[%rd23+2], %rs8;
$L__BB0_14:
	ld.global.u8 	%rs9, [%rd24+1152];
	setp.gt.u16 	%p9, %rs9, 199;
	@%p9 bra 	$L__BB0_16;
	mov.b16 	%rs10, 0;
	st.global.u8 	[%rd23+1152], %rs10;
	st.global.u8 	[%rd23+1153], %rs10;
	st.global.u8 	[%rd23+1154], %rs10;
$L__BB0_16:
	add.s32 	%r22, %r22, 1536;
	add.s64 	%rd24, %rd24, 4608;
	add.s64 	%rd23, %rd23, 4608;
	setp.lt.s32 	%p10, %r22, %r2;
	@%p10 bra 	$L__BB0_8;
$L__BB0_17:
	ret;

}


// ===== COMPILED SASS (sm_100) =====

	.target	sm_100

	.elftype	@"ET_EXEC"


//--------------------- .note.nv.tkinfo           --------------------------
	.section	.note.nv.tkinfo,"",@"SHT_NOTE"
	.sectionflags	@"SHF_NOTE_NV_TKINFO"
	.tkinfo
        /*0018*/ 	.word	0x00000002
        /*0030*/ 	.string	""
        /*0030*/ 	.string	"ptxas"
        /*0030*/ 	.string	"Cuda compilation tools, release 13.0, V13.0.88"
        /*0030*/ 	.string	"Build cuda_13.0.r13.0/compiler.36424714_0"
        /*0030*/ 	.string	"-arch sm_100 -m 64 "



//--------------------- .note.nv.cuinfo           --------------------------
	.section	.note.nv.cuinfo,"",@"SHT_NOTE"
	.sectionflags	@"SHF_NOTE_NV_CUINFO"
        /*0018*/ 	.short	0x0002
        /*001a*/ 	.short	0x0064
        /*001c*/ 	.short	0x0082
	.zero		2


//--------------------- .nv.info                  --------------------------
	.section	.nv.info,"",@"SHT_CUDA_INFO"
	.align	4


	//----- nvinfo : EIATTR_REGCOUNT
	.align		4
        /*0000*/ 	.byte	0x04, 0x2f
        /*0002*/ 	.short	(.L_1 - .L_0)
	.align		4
.L_0:
        /*0004*/ 	.word	index@(_Z15FragmentProgramiiPhS_)
        /*0008*/ 	.word	0x0000000c


	//----- nvinfo : EIATTR_FRAME_SIZE
	.align		4
.L_1:
        /*000c*/ 	.byte	0x04, 0x11
        /*000e*/ 	.short	(.L_3 - .L_2)
	.align		4
.L_2:
        /*0010*/ 	.word	index@(_Z15FragmentProgramiiPhS_)
        /*0014*/ 	.word	0x00000000


	//----- nvinfo : EIATTR_MIN_STACK_SIZE
	.align		4
.L_3:
        /*0018*/ 	.byte	0x04, 0x12
        /*001a*/ 	.short	(.L_5 - .L_4)
	.align		4
.L_4:
        /*001c*/ 	.word	index@(_Z15FragmentProgramiiPhS_)
        /*0020*/ 	.word	0x00000000
.L_5:


//--------------------- .nv.compat                --------------------------
	.section	.nv.compat,"",@"SHT_CUDA_COMPAT_INFO"
	.align	4
        /*0000*/ 	.byte	0x02, 0x09, 0x00, 0x00, 0x02, 0x02, 0x01, 0x00, 0x02, 0x05, 0x05, 0x00, 0x03, 0x07, 0x01, 0x01
        /*0010*/ 	.byte	0x02, 0x03, 0x00, 0x00, 0x02, 0x06, 0x01, 0x00, 0x04, 0x0b, 0x08, 0x00, 0x09, 0x00, 0x00, 0x00
        /*0020*/ 	.byte	0x00, 0x00, 0x00, 0x00


//--------------------- .nv.info._Z15FragmentProgramiiPhS_ --------------------------
	.section	.nv.info._Z15FragmentProgramiiPhS_,"",@"SHT_CUDA_INFO"
	.sectionflags	@""
	.align	4


	//----- nvinfo : EIATTR_CUDA_API_VERSION
	.align		4
        /*0000*/ 	.byte	0x04, 0x37
        /*0002*/ 	.short	(.L_7 - .L_6)
.L_6:
        /*0004*/ 	.word	0x00000082


	//----- nvinfo : EIATTR_KPARAM_INFO
	.align		4
.L_7:
        /*0008*/ 	.byte	0x04, 0x17
        /*000a*/ 	.short	(.L_9 - .L_8)
.L_8:
        /*000c*/ 	.word	0x00000000
        /*0010*/ 	.short	0x0003
        /*0012*/ 	.short	0x0010
        /*0014*/ 	.byte	0x00, 0xf5, 0x21, 0x00


	//----- nvinfo : EIATTR_KPARAM_INFO
	.align		4
.L_9:
        /*0018*/ 	.byte	0x04, 0x17
        /*001a*/ 	.short	(.L_11 - .L_10)
.L_10:
        /*001c*/ 	.word	0x00000000
        /*0020*/ 	.short	0x0002
        /*0022*/ 	.short	0x0008
        /*0024*/ 	.byte	0x00, 0xf5, 0x21, 0x00


	//----- nvinfo : EIATTR_KPARAM_INFO
	.align		4
.L_11:
        /*0028*/ 	.byte	0x04, 0x17
        /*002a*/ 	.short	(.L_13 - .L_12)
.L_12:
        /*002c*/ 	.word	0x00000000
        /*0030*/ 	.short	0x0001
        /*0032*/ 	.short	0x0004
        /*0034*/ 	.byte	0x00, 0xf0, 0x11, 0x00


	//----- nvinfo : EIATTR_KPARAM_INFO
	.align		4
.L_13:
        /*0038*/ 	.byte	0x04, 0x17
        /*003a*/ 	.short	(.L_15 - .L_14)
.L_14:
        /*003c*/ 	.word	0x00000000
        /*0040*/ 	.short	0x0000
        /*0042*/ 	.short	0x0000
        /*0044*/ 	.byte	0x00, 0xf0, 0x11, 0x00


	//----- nvinfo : EIATTR_SPARSE_MMA_MASK
	.align		4
.L_15:
        /*0048*/ 	.byte	0x03, 0x50
        /*004a*/ 	.short	0x0000


	//----- nvinfo : EIATTR_MAXREG_COUNT
	.align		4
        /*004c*/ 	.byte	0x03, 0x1b
        /*004e*/ 	.short	0x00ff


	//----- nvinfo : EIATTR_MERCURY_ISA_VERSION
	.align		4
        /*0050*/ 	.byte	0x03, 0x5f
        /*0052*/ 	.short	0x0101


	//----- nvinfo : EIATTR_VRC_CTA_INIT_COUNT
	.align		4
        /*0054*/ 	.byte	0x02, 0x4a
	.zero		1
	.zero		1


	//----- nvinfo : EIATTR_EXIT_INSTR_OFFSETS
	.align		4
        /*0058*/ 	.byte	0x04, 0x1c
        /*005a*/ 	.short	(.L_17 - .L_16)


	//   ....[0]....
.L_16:
        /*005c*/ 	.word	0x00000050


	//   ....[1]....
        /*0060*/ 	.word	0x000002b0


	//   ....[2]....
        /*0064*/ 	.word	0x00000520


	//----- nvinfo : EIATTR_CRS_STACK_SIZE
	.align		4
.L_17:
        /*0068*/ 	.byte	0x04, 0x1e
        /*006a*/ 	.short	(.L_19 - .L_18)
.L_18:
        /*006c*/ 	.word	0x00000000


	//----- nvinfo : EIATTR_CBANK_PARAM_SIZE
	.align		4
.L_19:
        /*0070*/ 	.byte	0x03, 0x19
        /*0072*/ 	.short	0x0018


	//----- nvinfo : EIATTR_PARAM_CBANK
	.align		4
        /*0074*/ 	.byte	0x04, 0x0a
        /*0076*/ 	.short	(.L_21 - .L_20)
	.align		4
.L_20:
        /*0078*/ 	.word	index@(.nv.constant0._Z15FragmentProgramiiPhS_)
        /*007c*/ 	.short	0x0380
        /*007e*/ 	.short	0x0018


	//----- nvinfo : EIATTR_SW_WAR
	.align		4
.L_21:
        /*0080*/ 	.byte	0x04, 0x36
        /*0082*/ 	.short	(.L_23 - .L_22)
.L_22:
        /*0084*/ 	.word	0x00000008
.L_23:


//--------------------- .nv.callgraph             --------------------------
	.section	.nv.callgraph,"",@"SHT_CUDA_CALLGRAPH"
	.align	4
	.sectionentsize	8
	.align		4
        /*0000*/ 	.word	0x00000000
	.align		4
        /*0004*/ 	.word	0xffffffff
	.align		4
        /*0008*/ 	.word	0x00000000
	.align		4
        /*000c*/ 	.word	0xfffffffe
	.align		4
        /*0010*/ 	.word	0x00000000
	.align		4
        /*0014*/ 	.word	0xfffffffd
	.align		4
        /*0018*/ 	.word	0x00000000
	.align		4
        /*001c*/ 	.word	0xfffffffc


//--------------------- .text._Z15FragmentProgramiiPhS_ --------------------------
	.section	.text._Z15FragmentProgramiiPhS_,"ax",@progbits
	.align	128
        .global         _Z15FragmentProgramiiPhS_
        .type           _Z15FragmentProgramiiPhS_,@function
        .size           _Z15FragmentProgramiiPhS_,(.L_x_5 - _Z15FragmentProgramiiPhS_)
        .other          _Z15FragmentProgramiiPhS_,@"STO_CUDA_ENTRY STV_DEFAULT"
_Z15FragmentProgramiiPhS_:
.text._Z15FragmentProgramiiPhS_:
[----:B------:R-:W-:Y:S01]  /*0000*/  LDC R1, c[0x0][0x37c] ;  /* 0x0000df00ff017b82 */ /* 0x000fe20000000800 */
[----:B------:R-:W0:Y:S01]  /*0010*/  S2R R0, SR_TID.X ;  /* 0x0000000000007919 */ /* 0x000e220000002100 */
[----:B------:R-:W1:Y:S02]  /*0020*/  LDCU.64 UR4, c[0x0][0x380] ;  /* 0x00007000ff0477ac */ /* 0x000e640008000a00 */
[----:B-1----:R-:W-:-:S06]  /*0030*/  UIMAD UR4, UR5, UR4, URZ ;  /* 0x00000004050472a4 */ /* 0x002fcc000f8e02ff */
[----:B0-----:R-:W-:-:S13]  /*0040*/  ISETP.GE.AND P0, PT, R0, UR4, PT ;  /* 0x0000000400007c0c */ /* 0x001fda000bf06270 */
[----:B------:R-:W-:Y:S05]  /*0050*/  @P0 EXIT ;  /* 0x000000000000094d */ /* 0x000fea0003800000 */
[----:B------:R-:W-:Y:S01]  /*0060*/  LOP3.LUT R2, RZ, R0, RZ, 0x33, !PT ;  /* 0x00000000ff027212 */ /* 0x000fe200078e33ff */
[----:B------:R-:W0:Y:S01]  /*0070*/  LDCU.64 UR6, c[0x0][0x358] ;  /* 0x00006b00ff0677ac */ /* 0x000e220008000a00 */
[----:B------:R-:W-:Y:S03]  /*0080*/  BSSY.RECONVERGENT B0, `(.L_x_0) ;  /* 0x0000022000007945 */ /* 0x000fe60003800200 */
[----:B------:R-:W-:-:S04]  /*0090*/  VIADD R3, R2, UR4 ;  /* 0x0000000402037c36 */ /* 0x000fc80008000000 */
[C---:B------:R-:W-:Y:S01]  /*00a0*/  IMAD.HI.U32 R2, R3.reuse, -0x55555555, RZ ;  /* 0xaaaaaaab03027827 */ /* 0x040fe200078e00ff */
[----:B------:R-:W-:-:S04]  /*00b0*/  ISETP.GE.U32.AND P0, PT, R3, 0x480, PT ;  /* 0x000004800300780c */ /* 0x000fc80003f06070 */
[----:B------:R-:W-:-:S04]  /*00c0*/  SHF.R.U32.HI R6, RZ, 0x8, R2 ;  /* 0x00000008ff067819 */ /* 0x000fc80000011602 */
[----:B------:R-:W-:-:S04]  /*00d0*/  LOP3.LUT R2, R6, 0x3, RZ, 0xc0, !PT ;  /* 0x0000000306027812 */ /* 0x000fc800078ec0ff */
[----:B------:R-:W-:-:S13]  /*00e0*/  ISETP.NE.AND P1, PT, R2, 0x3, PT ;  /* 0x000000030200780c */ /* 0x000fda0003f25270 */
[----:B0-----:R-:W-:Y:S05]  /*00f0*/  @!P1 BRA `(.L_x_1) ;  /* 0x0000000000689947 */ /* 0x001fea0003800000 */
[----:B------:R-:W0:Y:S01]  /*0100*/  LDC.64 R2, c[0x0][0x390] ;  /* 0x0000e400ff027b82 */ /* 0x000e220000000a00 */
[----:B------:R-:W-:-:S05]  /*0110*/  VIADD R7, R6, 0x1 ;  /* 0x0000000106077836 */ /* 0x000fca0000000000 */
[----:B------:R-:W-:Y:S02]  /*0120*/  LOP3.LUT R7, R7, 0x3, RZ, 0xc0, !PT ;  /* 0x0000000307077812 */ /* 0x000fe400078ec0ff */
[----:B------:R-:W1:Y:S01]  /*0130*/  LDC.64 R4, c[0x0][0x388] ;  /* 0x0000e200ff047b82 */ /* 0x000e620000000a00 */
[----:B0-----:R-:W-:-:S03]  /*0140*/  IMAD.WIDE.U32 R2, R0, 0x3, R2 ;  /* 0x0000000300027825 */ /* 0x001fc600078e0002 */
[----:B------:R-:W-:Y:S01]  /*0150*/  IADD3 R6, P1, PT, R2, 0x1, RZ ;  /* 0x0000000102067810 */ /* 0x000fe20007f3e0ff */
[----:B-1----:R-:W-:-:S04]  /*0160*/  IMAD.WIDE.U32 R4, R0, 0x3, R4 ;  /* 0x0000000300047825 */ /* 0x002fc800078e0004 */
[----:B------:R-:W-:Y:S02]  /*0170*/  IMAD R0, R7, 0x180, R0 ;  /* 0x0000018007007824 */ /* 0x000fe400078e0200 */
[----:B------:R-:W-:Y:S02]  /*0180*/  IMAD.X R9, RZ, RZ, R3, P1 ;  /* 0x000000ffff097224 */ /* 0x000fe400008e0603 */
[----:B------:R-:W-:-:S07]  /*0190*/  IMAD.MOV R7, RZ, RZ, -R7 ;  /* 0x000000ffff077224 */ /* 0x000fce00078e0a07 */
.L_x_2:
[----:B0-----:R-:W-:Y:S02]  /*01a0*/  IMAD.MOV.U32 R2, RZ, RZ, R4 ;  /* 0x000000ffff027224 */ /* 0x001fe400078e0004 */
[----:B------:R-:W-:-:S05]  /*01b0*/  IMAD.MOV.U32 R3, RZ, RZ, R5 ;  /* 0x000000ffff037224 */ /* 0x000fca00078e0005 */
[----:B------:R0:W2:Y:S01]  /*01c0*/  LDG.E.U8 R2, desc[UR6][R2.64] ;  /* 0x0000000602027981 */ /* 0x0000a2000c1e1100 */
[----:B------:R-:W-:Y:S01]  /*01d0*/  VIADD R7, R7, 0x1 ;  /* 0x0000000107077836 */ /* 0x000fe20000000000 */
[----:B------:R-:W-:-:S04]  /*01e0*/  IADD3 R4, P2, PT, R4, 0x480, RZ ;  /* 0x0000048004047810 */ /* 0x000fc80007f5e0ff */
[----:B------:R-:W-:Y:S01]  /*01f0*/  ISETP.NE.AND P3, PT, R7, RZ, PT ;  /* 0x000000ff0700720c */ /* 0x000fe20003f65270 */
[----:B------:R-:W-:Y:S02]  /*0200*/  IMAD.X R5, RZ, RZ, R5, P2 ;  /* 0x000000ffff057224 */ /* 0x000fe400010e0605 */
[----:B0-----:R-:W-:Y:S01]  /*0210*/  IMAD.MOV.U32 R3, RZ, RZ, R9 ;  /* 0x000000ffff037224 */ /* 0x001fe200078e0009 */
[----:B--2---:R-:W-:Y:S01]  /*0220*/  ISETP.GT.U32.AND P1, PT, R2, 0xc7, PT ;  /* 0x000000c70200780c */ /* 0x004fe20003f24070 */
[----:B------:R-:W-:-:S12]  /*0230*/  IMAD.MOV.U32 R2, RZ, RZ, R6 ;  /* 0x000000ffff027224 */ /* 0x000fd800078e0006 */
[----:B------:R0:W-:Y:S04]  /*0240*/  @!P1 STG.E.U8 desc[UR6][R2.64+-0x1], RZ ;  /* 0xffffffff02009986 */ /* 0x0001e8000c101106 */
[----:B------:R0:W-:Y:S04]  /*0250*/  @!P1 STG.E.U8 desc[UR6][R2.64], RZ ;  /* 0x000000ff02009986 */ /* 0x0001e8000c101106 */
[----:B------:R0:W-:Y:S01]  /*0260*/  @!P1 STG.E.U8 desc[UR6][R2.64+0x1], RZ ;  /* 0x000001ff02009986 */ /* 0x0001e2000c101106 */
[----:B------:R-:W-:-:S05]  /*0270*/  IADD3 R6, P1, PT, R2, 0x480, RZ ;  /* 0x0000048002067810 */ /* 0x000fca0007f3e0ff */
[----:B------:R-:W-:Y:S01]  /*0280*/  IMAD.X R9, RZ, RZ, R3, P1 ;  /* 0x000000ffff097224 */ /* 0x000fe200008e0603 */
[----:B------:R-:W-:Y:S07]  /*0290*/  @P3 BRA `(.L_x_2) ;  /* 0xfffffffc00c03947 */ /* 0x000fee000383ffff */
.L_x_1:
[----:B------:R-:W-:Y:S05]  /*02a0*/  BSYNC.RECONVERGENT B0 ;  /* 0x0000000000007941 */ /* 0x000fea0003800200 */
.L_x_0:
[----:B------:R-:W-:Y:S05]  /*02b0*/  @!P0 EXIT ;  /* 0x000000000000894d */ /* 0x000fea0003800000 */
[----:B------:R-:W0:Y:S01]  /*02c0*/  LDCU.64 UR8, c[0x0][0x388] ;  /* 0x00007100ff0877ac */ /* 0x000e220008000a00 */
[----:B------:R-:W-:Y:S01]  /*02d0*/  IMAD R6, R0, 0x3, RZ ;  /* 0x0000000300067824 */ /* 0x000fe200078e02ff */
[----:B------:R-:W1:Y:S04]  /*02e0*/  LDCU.64 UR10, c[0x0][0x390] ;  /* 0x00007200ff0a77ac */ /* 0x000e680008000a00 */
[----:B------:R-:W-:-:S05]  /*02f0*/  IADD3 R6, P0, PT, R6, 0x900, RZ ;  /* 0x0000090006067810 */ /* 0x000fca0007f1e0ff */
[----:B------:R-:W-:Y:S01]  /*0300*/  IMAD.X R7, RZ, RZ, RZ, P0 ;  /* 0x000000ffff077224 */ /* 0x000fe200000e06ff */
[C---:B0-----:R-:W-:Y:S02]  /*0310*/  IADD3 R2, P1, PT, R6.reuse, UR8, RZ ;  /* 0x0000000806027c10 */ /* 0x041fe4000ff3e0ff */
[----:B-1----:R-:W-:Y:S02]  /*0320*/  IADD3 R6, P2, PT, R6, UR10, RZ ;  /* 0x0000000a06067c10 */ /* 0x002fe4000ff5e0ff */
[C---:B------:R-:W-:Y:S02]  /*0330*/  IADD3.X R3, PT, PT, R7.reuse, UR9, RZ, P1, !PT ;  /* 0x0000000907037c10 */ /* 0x040fe40008ffe4ff */
[----:B------:R-:W-:-:S09]  /*0340*/  IADD3.X R7, PT, PT, R7, UR11, RZ, P2, !PT ;  /* 0x0000000b07077c10 */ /* 0x000fd200097fe4ff */
.L_x_3:
[----:B------:R-:W2:Y:S01]  /*0350*/  LDG.E.U8 R4, desc[UR6][R2.64+-0x900] ;  /* 0xfff7000602047981 */ /* 0x000ea2000c1e1100 */
[----:B------:R-:W-:Y:S01]  /*0360*/  IMAD.MOV.U32 R5, RZ, RZ, R7 ;  /* 0x000000ffff057224 */ /* 0x000fe200078e0007 */
[----:B--2---:R-:W-:Y:S01]  /*0370*/  ISETP.GT.U32.AND P0, PT, R4, 0xc7, PT ;  /* 0x000000c70400780c */ /* 0x004fe20003f04070 */
[----:B------:R-:W-:-:S12]  /*0380*/  IMAD.MOV.U32 R4, RZ, RZ, R6 ;  /* 0x000000ffff047224 */ /* 0x000fd800078e0006 */
[----:B------:R0:W-:Y:S04]  /*0390*/  @!P0 STG.E.U8 desc[UR6][R4.64+-0x900], RZ ;  /* 0xfff700ff04008986 */ /* 0x0001e8000c101106 */
[----:B------:R0:W-:Y:S04]  /*03a0*/  @!P0 STG.E.U8 desc[UR6][R4.64+-0x8ff], RZ ;  /* 0xfff701ff04008986 */ /* 0x0001e8000c101106 */
[----:B------:R0:W-:Y:S04]  /*03b0*/  @!P0 STG.E.U8 desc[UR6][R4.64+-0x8fe], RZ ;  /* 0xfff702ff04008986 */ /* 0x0001e8000c101106 */
[----:B------:R-:W2:Y:S02]  /*03c0*/  LDG.E.U8 R6, desc[UR6][R2.64+-0x480] ;  /* 0xfffb800602067981 */ /* 0x000ea4000c1e1100 */
[----:B--2---:R-:W-:-:S13]  /*03d0*/  ISETP.GT.U32.AND P0, PT, R6, 0xc7, PT ;  /* 0x000000c70600780c */ /* 0x004fda0003f04070 */
        /* <DEDUP_REMOVED lines=8> */
[----:B------:R1:W2:Y:S01]  /*0460*/  LDG.E.U8 R6, desc[UR6][R2.64+0x480] ;  /* 0x0004800602067981 */ /* 0x0002a2000c1e1100 */
[----:B------:R-:W-:Y:S01]  /*0470*/  VIADD R0, R0, 0x600 ;  /* 0x0000060000007836 */ /* 0x000fe20000000000 */
[----:B-1----:R-:W-:-:S05]  /*0480*/  IADD3 R2, P1, PT, R2, 0x1200, RZ ;  /* 0x0000120002027810 */ /* 0x002fca0007f3e0ff */
[----:B------:R-:W-:Y:S01]  /*0490*/  IMAD.X R3, RZ, RZ, R3, P1 ;  /* 0x000000ffff037224 */ /* 0x000fe200008e0603 */
[----:B--2---:R-:W-:Y:S02]  /*04a0*/  ISETP.GT.U32.AND P0, PT, R6, 0xc7, PT ;  /* 0x000000c70600780c */ /* 0x004fe40003f04070 */
[----:B------:R-:W-:-:S05]  /*04b0*/  IADD3 R6, P2, PT, R4, 0x1200, RZ ;  /* 0x0000120004067810 */ /* 0x000fca0007f5e0ff */
[----:B------:R-:W-:-:S06]  /*04c0*/  IMAD.X R7, RZ, RZ, R5, P2 ;  /* 0x000000ffff077224 */ /* 0x000fcc00010e0605 */
[----:B------:R0:W-:Y:S04]  /*04d0*/  @!P0 STG.E.U8 desc[UR6][R4.64+0x480], RZ ;  /* 0x000480ff04008986 */ /* 0x0001e8000c101106 */
[----:B------:R0:W-:Y:S04]  /*04e0*/  @!P0 STG.E.U8 desc[UR6][R4.64+0x481], RZ ;  /* 0x000481ff04008986 */ /* 0x0001e8000c101106 */
[----:B------:R0:W-:Y:S01]  /*04f0*/  @!P0 STG.E.U8 desc[UR6][R4.64+0x482], RZ ;  /* 0x000482ff04008986 */ /* 0x0001e2000c101106 */
[----:B------:R-:W-:-:S13]  /*0500*/  ISETP.GE.AND P0, PT, R0, UR4, PT ;  /* 0x0000000400007c0c */ /* 0x000fda000bf06270 */
[----:B0-----:R-:W-:Y:S05]  /*0510*/  @!P0 BRA `(.L_x_3) ;  /* 0xfffffffc008c8947 */ /* 0x001fea000383ffff */
[----:B------:R-:W-:Y:S05]  /*0520*/  EXIT ;  /* 0x000000000000794d */ /* 0x000fea0003800000 */
.L_x_4:
[----:B------:R-:W-:-:S00]  /*0530*/  BRA `(.L_x_4) ;  /* 0xfffffffc00fc7947 */ /* 0x000fc0000383ffff */
[----:B------:R-:W-:-:S00]  /*0540*/  NOP ;  /* 0x0000000000007918 */ /* 0x000fc00000000000 */
        /* <DEDUP_REMOVED lines=11> */
.L_x_5:


//--------------------- .nv.shared.reserved.0     --------------------------
	.section	.nv.shared.reserved.0,"aw",@nobits
	.weak		__nv_reservedSMEM_offset_0_alias
	.size		__nv_reservedSMEM_offset_0_alias, 0, 64
	.other		__nv_reservedSMEM_offset_0_alias,@"STO_CUDA_RESERVED_SHARED STV_DEFAULT"
__nv_reservedSMEM_offset_0_alias:
	.zero		0
	.zero		64


//--------------------- .nv.constant0._Z15FragmentProgramiiPhS_ --------------------------
	.section	.nv.constant0._Z15FragmentProgramiiPhS_,"a",@progbits
	.sectionflags	@""
	.align	4
.nv.constant0._Z15FragmentProgramiiPhS_:
	.zero		920


//--------------------- SYMBOLS --------------------------

	.type		.nv.reservedSmem.offset0,@object
	.size		.nv.reservedSmem.offset0,0x4
